	.headerflags	@"EF_CUDA_TEXMODE_UNIFIED EF_CUDA_64BIT_ADDRESS EF_CUDA_ACCELERATORS EF_CUDA_SM90 EF_CUDA_VIRTUAL_SM(EF_CUDA_SM90)"
	.elftype	@"ET_EXEC"


//--------------------- .nv.info                  --------------------------
	.section	.nv.info,"",@"SHT_CUDA_INFO"
	.align	4


	//----- nvinfo : EIATTR_REGCOUNT
	.align		4
        /*0000*/ 	.byte	0x04, 0x2f
        /*0002*/ 	.short	(.L_3 - .L_2)
	.align		4
.L_2:
        /*0004*/ 	.word	index@(triton_poi_fused__native_batch_norm_legit_no_training_convolution_relu_threshold_backward_36)
        /*0008*/ 	.word	0x00000014


	//----- nvinfo : EIATTR_MIN_STACK_SIZE
	.align		4
.L_3:
        /*000c*/ 	.byte	0x04, 0x12
        /*000e*/ 	.short	(.L_5 - .L_4)
	.align		4
.L_4:
        /*0010*/ 	.word	index@(triton_poi_fused__native_batch_norm_legit_no_training_convolution_relu_threshold_backward_36)
        /*0014*/ 	.word	0x00000000


	//----- nvinfo : EIATTR_FRAME_SIZE
	.align		4
.L_5:
        /*0018*/ 	.byte	0x04, 0x11
        /*001a*/ 	.short	(.L_7 - .L_6)
	.align		4
.L_6:
        /*001c*/ 	.word	index@(triton_poi_fused__native_batch_norm_legit_no_training_convolution_relu_threshold_backward_36)
        /*0020*/ 	.word	0x00000000


	//----- nvinfo : EIATTR_MIN_STACK_SIZE
	.align		4
.L_7:
        /*0024*/ 	.byte	0x04, 0x12
        /*0026*/ 	.short	(.L_9 - .L_8)
	.align		4
.L_8:
        /*0028*/ 	.word	index@(triton_poi_fused__native_batch_norm_legit_no_training_convolution_relu_threshold_backward_36)
        /*002c*/ 	.word	0x00000000
.L_9:


//--------------------- .nv.info.triton_poi_fused__native_batch_norm_legit_no_training_convolution_relu_threshold_backward_36 --------------------------
	.section	.nv.info.triton_poi_fused__native_batch_norm_legit_no_training_convolution_relu_threshold_backward_36,"",@"SHT_CUDA_INFO"
	.sectionflags	@""
	.align	4


	//----- nvinfo : EIATTR_CUDA_API_VERSION
	.align		4
        /*0000*/ 	.byte	0x04, 0x37
        /*0002*/ 	.short	(.L_11 - .L_10)
.L_10:
        /*0004*/ 	.word	0x0000007c


	//----- nvinfo : EIATTR_KPARAM_INFO
	.align		4
.L_11:
        /*0008*/ 	.byte	0x04, 0x17
        /*000a*/ 	.short	(.L_13 - .L_12)
.L_12:
        /*000c*/ 	.word	0x00000000
        /*0010*/ 	.short	0x0008
        /*0012*/ 	.short	0x0040
        /*0014*/ 	.byte	0x00, 0xf0, 0x11, 0x00


	//----- nvinfo : EIATTR_KPARAM_INFO
	.align		4
.L_13:
        /*0018*/ 	.byte	0x04, 0x17
        /*001a*/ 	.short	(.L_15 - .L_14)
.L_14:
        /*001c*/ 	.word	0x00000000
        /*0020*/ 	.short	0x0007
        /*0022*/ 	.short	0x0038
        /*0024*/ 	.byte	0x00, 0xf4, 0x21, 0x00


	//----- nvinfo : EIATTR_KPARAM_INFO
	.align		4
.L_15:
        /*0028*/ 	.byte	0x04, 0x17
        /*002a*/ 	.short	(.L_17 - .L_16)
.L_16:
        /*002c*/ 	.word	0x00000000
        /*0030*/ 	.short	0x0006
        /*0032*/ 	.short	0x0030
        /*0034*/ 	.byte	0x00, 0xf4, 0x21, 0x00


	//----- nvinfo : EIATTR_KPARAM_INFO
	.align		4
.L_17:
        /*0038*/ 	.byte	0x04, 0x17
        /*003a*/ 	.short	(.L_19 - .L_18)
.L_18:
        /*003c*/ 	.word	0x00000000
        /*0040*/ 	.short	0x0005
        /*0042*/ 	.short	0x0028
        /*0044*/ 	.byte	0x00, 0xf4, 0x21, 0x00


	//----- nvinfo : EIATTR_KPARAM_INFO
	.align		4
.L_19:
        /*0048*/ 	.byte	0x04, 0x17
        /*004a*/ 	.short	(.L_21 - .L_20)
.L_20:
        /*004c*/ 	.word	0x00000000
        /*0050*/ 	.short	0x0004
        /*0052*/ 	.short	0x0020
        /*0054*/ 	.byte	0x00, 0xf4, 0x21, 0x00


	//----- nvinfo : EIATTR_KPARAM_INFO
	.align		4
.L_21:
        /*0058*/ 	.byte	0x04, 0x17
        /*005a*/ 	.short	(.L_23 - .L_22)
.L_22:
        /*005c*/ 	.word	0x00000000
        /*0060*/ 	.short	0x0003
        /*0062*/ 	.short	0x0018
        /*0064*/ 	.byte	0x00, 0xf4, 0x21, 0x00


	//----- nvinfo : EIATTR_KPARAM_INFO
	.align		4
.L_23:
        /*0068*/ 	.byte	0x04, 0x17
        /*006a*/ 	.short	(.L_25 - .L_24)
.L_24:
        /*006c*/ 	.word	0x00000000
        /*0070*/ 	.short	0x0002
        /*0072*/ 	.short	0x0010
        /*0074*/ 	.byte	0x00, 0xf4, 0x21, 0x00


	//----- nvinfo : EIATTR_KPARAM_INFO
	.align		4
.L_25:
        /*0078*/ 	.byte	0x04, 0x17
        /*007a*/ 	.short	(.L_27 - .L_26)
.L_26:
        /*007c*/ 	.word	0x00000000
        /*0080*/ 	.short	0x0001
        /*0082*/ 	.short	0x0008
        /*0084*/ 	.byte	0x00, 0xf4, 0x21, 0x00


	//----- nvinfo : EIATTR_KPARAM_INFO
	.align		4
.L_27:
        /*0088*/ 	.byte	0x04, 0x17
        /*008a*/ 	.short	(.L_29 - .L_28)
.L_28:
        /*008c*/ 	.word	0x00000000
        /*0090*/ 	.short	0x0000
        /*0092*/ 	.short	0x0000
        /*0094*/ 	.byte	0x00, 0xf4, 0x21, 0x00


	//----- nvinfo : EIATTR_SPARSE_MMA_MASK
	.align		4
.L_29:
        /*0098*/ 	.byte	0x03, 0x50
        /*009a*/ 	.short	0x0000


	//----- nvinfo : EIATTR_MAXREG_COUNT
	.align		4
        /*009c*/ 	.byte	0x03, 0x1b
        /*009e*/ 	.short	0x00ff


	//----- nvinfo : EIATTR_EXIT_INSTR_OFFSETS
	.align		4
        /*00a0*/ 	.byte	0x04, 0x1c
        /*00a2*/ 	.short	(.L_31 - .L_30)


	//   ....[0]....
.L_30:
        /*00a4*/ 	.word	0x00000440


	//----- nvinfo : EIATTR_REQNTID
	.align		4
.L_31:
        /*00a8*/ 	.byte	0x04, 0x10
        /*00aa*/ 	.short	(.L_33 - .L_32)
.L_32:
        /*00ac*/ 	.word	0x00000100
        /*00b0*/ 	.word	0x00000001
        /*00b4*/ 	.word	0x00000001


	//----- nvinfo : EIATTR_CBANK_PARAM_SIZE
	.align		4
.L_33:
        /*00b8*/ 	.byte	0x03, 0x19
        /*00ba*/ 	.short	0x0044


	//----- nvinfo : EIATTR_PARAM_CBANK
	.align		4
        /*00bc*/ 	.byte	0x04, 0x0a
        /*00be*/ 	.short	(.L_35 - .L_34)
	.align		4
.L_34:
        /*00c0*/ 	.word	index@(.nv.constant0.triton_poi_fused__native_batch_norm_legit_no_training_convolution_relu_threshold_backward_36)
        /*00c4*/ 	.short	0x0210
        /*00c6*/ 	.short	0x0044


	//----- nvinfo : EIATTR_SW_WAR
	.align		4
.L_35:
        /*00c8*/ 	.byte	0x04, 0x36
        /*00ca*/ 	.short	(.L_37 - .L_36)
.L_36:
        /*00cc*/ 	.word	0x00000008
.L_37:


//--------------------- .nv.callgraph             --------------------------
	.section	.nv.callgraph,"",@"SHT_CUDA_CALLGRAPH"
	.align	4
	.sectionentsize	8
	.align		4
        /*0000*/ 	.word	0x00000000
	.align		4
        /*0004*/ 	.word	0xffffffff
	.align		4
        /*0008*/ 	.word	0x00000000
	.align		4
        /*000c*/ 	.word	0xfffffffe
	.align		4
        /*0010*/ 	.word	0x00000000
	.align		4
        /*0014*/ 	.word	0xfffffffd
	.align		4
        /*0018*/ 	.word	0x00000000
	.align		4
        /*001c*/ 	.word	0xfffffffc


//--------------------- .nv.constant4             --------------------------
	.section	.nv.constant4,"a",@progbits
	.align	8
	.align		8
.nv.constant4:
        /*0000*/ 	.dword	_$_str
	.align		8
        /*0008*/ 	.dword	_$_str_$_2


//--------------------- .text.triton_poi_fused__native_batch_norm_legit_no_training_convolution_relu_threshold_backward_36 --------------------------
	.section	.text.triton_poi_fused__native_batch_norm_legit_no_training_convolution_relu_threshold_backward_36,"ax",@progbits
	.align	128
        .global         triton_poi_fused__native_batch_norm_legit_no_training_convolution_relu_threshold_backward_36
        .type           triton_poi_fused__native_batch_norm_legit_no_training_convolution_relu_threshold_backward_36,@function
        .size           triton_poi_fused__native_batch_norm_legit_no_training_convolution_relu_threshold_backward_36,(.L_x_1 - triton_poi_fused__native_batch_norm_legit_no_training_convolution_relu_threshold_backward_36)
        .other          triton_poi_fused__native_batch_norm_legit_no_training_convolution_relu_threshold_backward_36,@"STO_CUDA_ENTRY STV_DEFAULT"
triton_poi_fused__native_batch_norm_legit_no_training_convolution_relu_threshold_backward_36:
.text.triton_poi_fused__native_batch_norm_legit_no_training_convolution_relu_threshold_backward_36:
[----:B------:R-:W-:Y:S01]  /*0000*/  LDC R1, c[0x0][0x28] ;  /* 0x00000a00ff017b82 */ /* 0x000fe20000000800 */
[----:B------:R-:W1:Y:S07]  /*0010*/  S2R R0, SR_TID.X ;  /* 0x0000000000007919 */ /* 0x000e6e0000002100 */
[----:B------:R-:W2:Y:S01]  /*0020*/  LDC.64 R12, c[0x0][0x228] ;  /* 0x00008a00ff0c7b82 */ /* 0x000ea20000000a00 */
[----:B------:R-:W-:Y:S01]  /*0030*/  ULDC.64 UR4, c[0x0][0x208] ;  /* 0x0000820000047ab9 */ /* 0x000fe20000000a00 */
[----:B------:R-:W-:Y:S01]  /*0040*/  ULDC.64 UR6, c[0x0][0x248] ;  /* 0x0000920000067ab9 */ /* 0x000fe20000000a00 */
[----:B------:R-:W3:Y:S05]  /*0050*/  S2R R5, SR_CTAID.X ;  /* 0x0000000000057919 */ /* 0x000eea0000002500 */
[----:B------:R-:W4:Y:S08]  /*0060*/  LDC.64 R8, c[0x0][0x218] ;  /* 0x00008600ff087b82 */ /* 0x000f300000000a00 */
[----:B------:R-:W5:Y:S08]  /*0070*/  LDC.64 R10, c[0x0][0x220] ;  /* 0x00008800ff0a7b82 */ /* 0x000f700000000a00 */
[----:B------:R-:W4:Y:S01]  /*0080*/  LDC.64 R14, c[0x0][0x230] ;  /* 0x00008c00ff0e7b82 */ /* 0x000f220000000a00 */
[----:B-1----:R-:W-:-:S02]  /*0090*/  SHF.L.U32 R0, R0, 0x1, RZ ;  /* 0x0000000100007819 */ /* 0x002fc400000006ff */
[----:B---3--:R-:W-:Y:S02]  /*00a0*/  SHF.R.S32.HI R3, RZ, 0x16, R5 ;  /* 0x00000016ff037819 */ /* 0x008fe40000011405 */
[----:B------:R-:W-:Y:S02]  /*00b0*/  LOP3.LUT R0, R0, 0x1fe, RZ, 0xc0, !PT ;  /* 0x000001fe00007812 */ /* 0x000fe400078ec0ff */
[----:B------:R-:W-:Y:S02]  /*00c0*/  SGXT R3, R3, 0x1 ;  /* 0x000000010303781a */ /* 0x000fe40000000200 */
[----:B------:R-:W-:Y:S02]  /*00d0*/  LEA R0, R5, R0, 0x9 ;  /* 0x0000000005007211 */ /* 0x000fe400078e48ff */
[----:B------:R-:W1:Y:S02]  /*00e0*/  LDC.64 R4, c[0x0][0x238] ;  /* 0x00008e00ff047b82 */ /* 0x000e640000000a00 */
[----:B------:R-:W-:-:S04]  /*00f0*/  LEA.HI R3, R3, R0, RZ, 0xa ;  /* 0x0000000003037211 */ /* 0x000fc800078f50ff */
[----:B------:R-:W-:-:S04]  /*0100*/  SHF.R.S32.HI R3, RZ, 0xa, R3 ;  /* 0x0000000aff037819 */ /* 0x000fc80000011403 */
[----:B------:R-:W-:-:S04]  /*0110*/  LEA.HI R2, R3, R3, RZ, 0x7 ;  /* 0x0000000303027211 */ /* 0x000fc800078f38ff */
[----:B------:R-:W-:-:S05]  /*0120*/  LOP3.LUT R2, R2, 0xffffff80, RZ, 0xc0, !PT ;  /* 0xffffff8002027812 */ /* 0x000fca00078ec0ff */
[----:B------:R-:W-:Y:S02]  /*0130*/  IMAD.IADD R17, R3, 0x1, -R2 ;  /* 0x0000000103117824 */ /* 0x000fe400078e0a02 */
[----:B------:R-:W3:Y:S02]  /*0140*/  LDC.64 R2, c[0x0][0x210] ;  /* 0x00008400ff027b82 */ /* 0x000ee40000000a00 */
[----:B--2---:R-:W-:-:S05]  /*0150*/  IMAD.WIDE R12, R17, 0x4, R12 ;  /* 0x00000004110c7825 */ /* 0x004fca00078e020c */
[----:B------:R2:W2:Y:S01]  /*0160*/  LDG.E.EL R16, desc[UR4][R12.64] ;  /* 0x000000040c107981 */ /* 0x0004a2000c2e1900 */
[----:B----4-:R-:W-:-:S04]  /*0170*/  IMAD.WIDE R8, R17, 0x4, R8 ;  /* 0x0000000411087825 */ /* 0x010fc800078e0208 */
[----:B-----5:R-:W-:Y:S02]  /*0180*/  IMAD.WIDE R10, R17, 0x4, R10 ;  /* 0x00000004110a7825 */ /* 0x020fe400078e020a */
[----:B------:R4:W5:Y:S04]  /*0190*/  LDG.E.EL R8, desc[UR4][R8.64] ;  /* 0x0000000408087981 */ /* 0x000968000c2e1900 */
[----:B------:R-:W5:Y:S01]  /*01a0*/  LDG.E.EL R10, desc[UR4][R10.64] ;  /* 0x000000040a0a7981 */ /* 0x000f62000c2e1900 */
[----:B---3--:R-:W-:-:S05]  /*01b0*/  IMAD.WIDE R2, R0, 0x4, R2 ;  /* 0x0000000400027825 */ /* 0x008fca00078e0202 */
[----:B------:R-:W5:Y:S01]  /*01c0*/  LDG.E.64 R6, desc[UR4][R2.64] ;  /* 0x0000000402067981 */ /* 0x000f62000c1e1b00 */
[----:B0-2---:R-:W-:-:S04]  /*01d0*/  IMAD.WIDE R12, R17, 0x4, R14 ;  /* 0x00000004110c7825 */ /* 0x005fc800078e020e */
[----:B-1----:R-:W-:Y:S02]  /*01e0*/  IMAD.WIDE R4, R17, 0x4, R4 ;  /* 0x0000000411047825 */ /* 0x002fe400078e0204 */
[----:B------:R-:W2:Y:S04]  /*01f0*/  LDG.E.EL R12, desc[UR4][R12.64] ;  /* 0x000000040c0c7981 */ /* 0x000ea8000c2e1900 */
[----:B------:R0:W2:Y:S01]  /*0200*/  LDG.E.EL R15, desc[UR4][R4.64] ;  /* 0x00000004040f7981 */ /* 0x0000a2000c2e1900 */
[----:B----4-:R-:W-:Y:S01]  /*0210*/  HFMA2.MMA R9, -RZ, RZ, 1.625, 0 ;  /* 0x3e800000ff097435 */ /* 0x010fe200000001ff */
[----:B------:R-:W-:-:S04]  /*0220*/  FADD R16, R16, 9.9999997473787516356e-06 ;  /* 0x3727c5ac10107421 */ /* 0x000fc80000000000 */
[----:B------:R-:W1:Y:S02]  /*0230*/  MUFU.SQRT R14, R16 ;  /* 0x00000010000e7308 */ /* 0x000e640000002000 */
[C---:B-1----:R-:W-:Y:S02]  /*0240*/  FSETP.GT.AND P0, PT, R14.reuse, 8.50705917302346158658e+37, PT ;  /* 0x7e8000000e00780b */ /* 0x042fe40003f04000 */
[----:B------:R-:W-:-:S11]  /*0250*/  FSETP.GEU.AND P1, PT, R14, 1.175494350822287508e-38, PT ;  /* 0x008000000e00780b */ /* 0x000fd60003f2e000 */
[----:B------:R-:W-:-:S04]  /*0260*/  @P0 FMUL R14, R14, 0.25 ;  /* 0x3e8000000e0e0820 */ /* 0x000fc80000400000 */
[----:B------:R-:W-:-:S06]  /*0270*/  @!P1 FMUL R14, R14, 16777216 ;  /* 0x4b8000000e0e9820 */ /* 0x000fcc0000400000 */
[----:B------:R-:W1:Y:S01]  /*0280*/  MUFU.RCP R14, R14 ;  /* 0x0000000e000e7308 */ /* 0x000e620000001000 */
[----:B------:R-:W-:Y:S01]  /*0290*/  FSEL R9, R9, 1, P0 ;  /* 0x3f80000009097808 */ /* 0x000fe20000000000 */
[--C-:B-----5:R-:W-:Y:S01]  /*02a0*/  FADD R7, R7, R8.reuse ;  /* 0x0000000807077221 */ /* 0x120fe20000000000 */
[----:B------:R-:W-:-:S03]  /*02b0*/  FADD R6, R6, R8 ;  /* 0x0000000806067221 */ /* 0x000fc60000000000 */
[----:B------:R-:W-:Y:S01]  /*02c0*/  @!P1 FMUL R9, R9, 16777216 ;  /* 0x4b80000009099820 */ /* 0x000fe20000400000 */
[C---:B0-----:R-:W-:Y:S01]  /*02d0*/  FADD R4, -R10.reuse, R7 ;  /* 0x000000070a047221 */ /* 0x041fe20000000100 */
[----:B------:R-:W-:Y:S02]  /*02e0*/  FADD R10, -R10, R6 ;  /* 0x000000060a0a7221 */ /* 0x000fe40000000100 */
[----:B-1----:R-:W-:-:S04]  /*02f0*/  FMUL R9, R14, R9 ;  /* 0x000000090e097220 */ /* 0x002fc80000400000 */
[C---:B------:R-:W-:Y:S01]  /*0300*/  FMUL R8, R9.reuse, R4 ;  /* 0x0000000409087220 */ /* 0x040fe20000400000 */
[----:B------:R-:W-:Y:S01]  /*0310*/  FMUL R10, R9, R10 ;  /* 0x0000000a090a7220 */ /* 0x000fe20000400000 */
[----:B------:R-:W0:Y:S02]  /*0320*/  LDC.64 R4, c[0x0][0x240] ;  /* 0x00009000ff047b82 */ /* 0x000e240000000a00 */
[C-C-:B--2---:R-:W-:Y:S01]  /*0330*/  FFMA R8, R12.reuse, R8, R15.reuse ;  /* 0x000000080c087223 */ /* 0x144fe2000000000f */
[----:B------:R-:W-:-:S04]  /*0340*/  FFMA R10, R12, R10, R15 ;  /* 0x0000000a0c0a7223 */ /* 0x000fc8000000000f */
[----:B------:R-:W-:Y:S02]  /*0350*/  FSETP.GEU.AND P0, PT, R8, RZ, PT ;  /* 0x000000ff0800720b */ /* 0x000fe40003f0e000 */
[----:B------:R-:W-:Y:S02]  /*0360*/  FSETP.GEU.AND P1, PT, R10, RZ, PT ;  /* 0x000000ff0a00720b */ /* 0x000fe40003f2e000 */
[----:B------:R-:W-:Y:S02]  /*0370*/  FSEL R11, R8, RZ, P0 ;  /* 0x000000ff080b7208 */ /* 0x000fe40000000000 */
[----:B------:R-:W-:Y:S02]  /*0380*/  FSEL R10, R10, RZ, P1 ;  /* 0x000000ff0a0a7208 */ /* 0x000fe40000800000 */
[----:B------:R-:W-:Y:S02]  /*0390*/  FSETP.GTU.AND P0, PT, R11, RZ, PT ;  /* 0x000000ff0b00720b */ /* 0x000fe40003f0c000 */
[----:B------:R-:W-:-:S02]  /*03a0*/  FSETP.GTU.AND P1, PT, R10, RZ, PT ;  /* 0x000000ff0a00720b */ /* 0x000fc40003f2c000 */
[----:B------:R-:W-:Y:S02]  /*03b0*/  SEL R13, RZ, 0x100, P0 ;  /* 0x00000100ff0d7807 */ /* 0x000fe40000000000 */
[----:B------:R-:W-:Y:S02]  /*03c0*/  SEL R12, RZ, 0x1, P1 ;  /* 0x00000001ff0c7807 */ /* 0x000fe40000800000 */
[----:B------:R-:W-:Y:S01]  /*03d0*/  IADD3 R8, P2, R0, UR6, RZ ;  /* 0x0000000600087c10 */ /* 0x000fe2000ff5e0ff */
[----:B0-----:R-:W-:-:S03]  /*03e0*/  IMAD.WIDE R4, R0, 0x4, R4 ;  /* 0x0000000400047825 */ /* 0x001fc600078e0204 */
[----:B------:R-:W-:Y:S01]  /*03f0*/  LEA.HI.X.SX32 R9, R0, UR7, 0x1, P2 ;  /* 0x0000000700097c11 */ /* 0x000fe200090f0eff */
[----:B------:R-:W-:Y:S01]  /*0400*/  IMAD.IADD R13, R12, 0x1, R13 ;  /* 0x000000010c0d7824 */ /* 0x000fe200078e020d */
[----:B------:R-:W-:Y:S04]  /*0410*/  STG.E.64 desc[UR4][R2.64], R6 ;  /* 0x0000000602007986 */ /* 0x000fe8000c101b04 */
[----:B------:R-:W-:Y:S04]  /*0420*/  STG.E.64 desc[UR4][R4.64], R10 ;  /* 0x0000000a04007986 */ /* 0x000fe8000c101b04 */
[----:B------:R-:W-:Y:S01]  /*0430*/  STG.E.U16 desc[UR4][R8.64], R13 ;  /* 0x0000000d08007986 */ /* 0x000fe2000c101504 */
[----:B------:R-:W-:Y:S05]  /*0440*/  EXIT ;  /* 0x000000000000794d */ /* 0x000fea0003800000 */
.L_x_0:
[----:B------:R-:W-:-:S00]  /*0450*/  BRA `(.L_x_0) ;  /* 0xfffffffc00fc7947 */ /* 0x000fc0000383ffff */
[----:B------:R-:W-:-:S00]  /*0460*/  NOP ;  /* 0x0000000000007918 */ /* 0x000fc00000000000 */
        /* <DEDUP_REMOVED lines=9> */
.L_x_1:


//--------------------- .nv.global.init           --------------------------
	.section	.nv.global.init,"aw",@progbits
.nv.global.init:
	.type		_$_str,@object
	.size		_$_str,(_$_str_$_2 - _$_str)
_$_str:
        /*0000*/ 	.byte	0x5f, 0x5f, 0x43, 0x55, 0x44, 0x41, 0x5f, 0x46, 0x54, 0x5a, 0x00
	.type		_$_str_$_2,@object
	.size		_$_str_$_2,(.L_1 - _$_str_$_2)
_$_str_$_2:
        /*000b*/ 	.byte	0x5f, 0x5f, 0x43, 0x55, 0x44, 0x41, 0x5f, 0x50, 0x52, 0x45, 0x43, 0x5f, 0x53, 0x51, 0x52, 0x54
        /*001b*/ 	.byte	0x00
.L_1:


//--------------------- .nv.constant0.triton_poi_fused__native_batch_norm_legit_no_training_convolution_relu_threshold_backward_36 --------------------------
	.section	.nv.constant0.triton_poi_fused__native_batch_norm_legit_no_training_convolution_relu_threshold_backward_36,"a",@progbits
	.sectionflags	@""
	.align	4
.nv.constant0.triton_poi_fused__native_batch_norm_legit_no_training_convolution_relu_threshold_backward_36:
	.zero		596
